//
// Generated by NVIDIA NVVM Compiler
//
// Compiler Build ID: CL-36424714
// Cuda compilation tools, release 13.0, V13.0.88
// Based on NVVM 20.0.0
//

.version 9.0
.target sm_100
.address_size 64

	// .globl	_Z15kernelMatVecMulPfS_S_

.visible .entry _Z15kernelMatVecMulPfS_S_(
	.param .u64 .ptr .align 1 _Z15kernelMatVecMulPfS_S__param_0,
	.param .u64 .ptr .align 1 _Z15kernelMatVecMulPfS_S__param_1,
	.param .u64 .ptr .align 1 _Z15kernelMatVecMulPfS_S__param_2
)
{
	.reg .pred 	%p<3>;
	.reg .b32 	%r<13>;
	.reg .b32 	%f<16>;
	.reg .b64 	%rd<16>;

	ld.param.u64 	%rd6, [_Z15kernelMatVecMulPfS_S__param_0];
	ld.param.u64 	%rd7, [_Z15kernelMatVecMulPfS_S__param_1];
	ld.param.u64 	%rd8, [_Z15kernelMatVecMulPfS_S__param_2];
	mov.u32 	%r7, %ntid.x;
	mov.u32 	%r8, %ctaid.x;
	mov.u32 	%r9, %tid.x;
	mad.lo.s32 	%r1, %r7, %r8, %r9;
	setp.gt.s32 	%p1, %r1, 99;
	@%p1 bra 	$L__BB0_3;
	cvta.to.global.u64 	%rd9, %rd8;
	mul.wide.s32 	%rd10, %r1, 4;
	add.s64 	%rd1, %rd9, %rd10;
	mov.b32 	%r12, 0;
	st.global.u32 	[%rd1], %r12;
	mul.lo.s32 	%r11, %r1, 100;
	cvta.to.global.u64 	%rd11, %rd6;
	add.s64 	%rd2, %rd11, 8;
	cvta.to.global.u64 	%rd12, %rd7;
	add.s64 	%rd15, %rd12, 8;
	mov.f32 	%f15, 0f00000000;
$L__BB0_2:
	mul.wide.s32 	%rd13, %r11, 4;
	add.s64 	%rd14, %rd2, %rd13;
	ld.global.f32 	%f4, [%rd14+-8];
	ld.global.f32 	%f5, [%rd15+-8];
	fma.rn.f32 	%f6, %f4, %f5, %f15;
	st.global.f32 	[%rd1], %f6;
	ld.global.f32 	%f7, [%rd14+-4];
	ld.global.f32 	%f8, [%rd15+-4];
	fma.rn.f32 	%f9, %f7, %f8, %f6;
	st.global.f32 	[%rd1], %f9;
	ld.global.f32 	%f10, [%rd14];
	ld.global.f32 	%f11, [%rd15];
	fma.rn.f32 	%f12, %f10, %f11, %f9;
	st.global.f32 	[%rd1], %f12;
	ld.global.f32 	%f13, [%rd14+4];
	ld.global.f32 	%f14, [%rd15+4];
	fma.rn.f32 	%f15, %f13, %f14, %f12;
	st.global.f32 	[%rd1], %f15;
	add.s32 	%r12, %r12, 4;
	add.s32 	%r11, %r11, 4;
	add.s64 	%rd15, %rd15, 16;
	setp.ne.s32 	%p2, %r12, 100;
	@%p2 bra 	$L__BB0_2;
$L__BB0_3:
	ret;

}


// ===== COMPILED SASS (sm_100) =====

	.target	sm_100

	.elftype	@"ET_EXEC"


//--------------------- .note.nv.tkinfo           --------------------------
	.section	.note.nv.tkinfo,"",@"SHT_NOTE"
	.sectionflags	@"SHF_NOTE_NV_TKINFO"
	.tkinfo
        /*0018*/ 	.word	0x00000002
        /*0030*/ 	.string	""
        /*0030*/ 	.string	"ptxas"
        /*0030*/ 	.string	"Cuda compilation tools, release 13.0, V13.0.88"
        /*0030*/ 	.string	"Build cuda_13.0.r13.0/compiler.36424714_0"
        /*0030*/ 	.string	"-arch sm_100 -m 64 "



//--------------------- .note.nv.cuinfo           --------------------------
	.section	.note.nv.cuinfo,"",@"SHT_NOTE"
	.sectionflags	@"SHF_NOTE_NV_CUINFO"
        /*0018*/ 	.short	0x0002
        /*001a*/ 	.short	0x0064
        /*001c*/ 	.short	0x0082
	.zero		2


//--------------------- .nv.info                  --------------------------
	.section	.nv.info,"",@"SHT_CUDA_INFO"
	.align	4


	//----- nvinfo : EIATTR_REGCOUNT
	.align		4
        /*0000*/ 	.byte	0x04, 0x2f
        /*0002*/ 	.short	(.L_1 - .L_0)
	.align		4
.L_0:
        /*0004*/ 	.word	index@(_Z15kernelMatVecMulPfS_S_)
        /*0008*/ 	.word	0x00000016


	//----- nvinfo : EIATTR_FRAME_SIZE
	.align		4
.L_1:
        /*000c*/ 	.byte	0x04, 0x11
        /*000e*/ 	.short	(.L_3 - .L_2)
	.align		4
.L_2:
        /*0010*/ 	.word	index@(_Z15kernelMatVecMulPfS_S_)
        /*0014*/ 	.word	0x00000000


	//----- nvinfo : EIATTR_MIN_STACK_SIZE
	.align		4
.L_3:
        /*0018*/ 	.byte	0x04, 0x12
        /*001a*/ 	.short	(.L_5 - .L_4)
	.align		4
.L_4:
        /*001c*/ 	.word	index@(_Z15kernelMatVecMulPfS_S_)
        /*0020*/ 	.word	0x00000000
.L_5:


//--------------------- .nv.compat                --------------------------
	.section	.nv.compat,"",@"SHT_CUDA_COMPAT_INFO"
	.align	4
        /*0000*/ 	.byte	0x02, 0x09, 0x00, 0x00, 0x02, 0x02, 0x01, 0x00, 0x02, 0x05, 0x05, 0x00, 0x03, 0x07, 0x01, 0x01
        /*0010*/ 	.byte	0x02, 0x03, 0x00, 0x00, 0x02, 0x06, 0x01, 0x00, 0x04, 0x0b, 0x08, 0x00, 0x09, 0x00, 0x00, 0x00
        /*0020*/ 	.byte	0x00, 0x00, 0x00, 0x00


//--------------------- .nv.info._Z15kernelMatVecMulPfS_S_ --------------------------
	.section	.nv.info._Z15kernelMatVecMulPfS_S_,"",@"SHT_CUDA_INFO"
	.sectionflags	@""
	.align	4


	//----- nvinfo : EIATTR_CUDA_API_VERSION
	.align		4
        /*0000*/ 	.byte	0x04, 0x37
        /*0002*/ 	.short	(.L_7 - .L_6)
.L_6:
        /*0004*/ 	.word	0x00000082


	//----- nvinfo : EIATTR_KPARAM_INFO
	.align		4
.L_7:
        /*0008*/ 	.byte	0x04, 0x17
        /*000a*/ 	.short	(.L_9 - .L_8)
.L_8:
        /*000c*/ 	.word	0x00000000
        /*0010*/ 	.short	0x0002
        /*0012*/ 	.short	0x0010
        /*0014*/ 	.byte	0x00, 0xf5, 0x21, 0x00


	//----- nvinfo : EIATTR_KPARAM_INFO
	.align		4
.L_9:
        /*0018*/ 	.byte	0x04, 0x17
        /*001a*/ 	.short	(.L_11 - .L_10)
.L_10:
        /*001c*/ 	.word	0x00000000
        /*0020*/ 	.short	0x0001
        /*0022*/ 	.short	0x0008
        /*0024*/ 	.byte	0x00, 0xf5, 0x21, 0x00


	//----- nvinfo : EIATTR_KPARAM_INFO
	.align		4
.L_11:
        /*0028*/ 	.byte	0x04, 0x17
        /*002a*/ 	.short	(.L_13 - .L_12)
.L_12:
        /*002c*/ 	.word	0x00000000
        /*0030*/ 	.short	0x0000
        /*0032*/ 	.short	0x0000
        /*0034*/ 	.byte	0x00, 0xf5, 0x21, 0x00


	//----- nvinfo : EIATTR_SPARSE_MMA_MASK
	.align		4
.L_13:
        /*0038*/ 	.byte	0x03, 0x50
        /*003a*/ 	.short	0x0000


	//----- nvinfo : EIATTR_MAXREG_COUNT
	.align		4
        /*003c*/ 	.byte	0x03, 0x1b
        /*003e*/ 	.short	0x00ff


	//----- nvinfo : EIATTR_MERCURY_ISA_VERSION
	.align		4
        /*0040*/ 	.byte	0x03, 0x5f
        /*0042*/ 	.short	0x0101


	//----- nvinfo : EIATTR_VRC_CTA_INIT_COUNT
	.align		4
        /*0044*/ 	.byte	0x02, 0x4a
	.zero		1
	.zero		1


	//----- nvinfo : EIATTR_EXIT_INSTR_OFFSETS
	.align		4
        /*0048*/ 	.byte	0x04, 0x1c
        /*004a*/ 	.short	(.L_15 - .L_14)


	//   ....[0]....
.L_14:
        /*004c*/ 	.word	0x00000060


	//   ....[1]....
        /*0050*/ 	.word	0x00001d30


	//----- nvinfo : EIATTR_CBANK_PARAM_SIZE
	.align		4
.L_15:
        /*0054*/ 	.byte	0x03, 0x19
        /*0056*/ 	.short	0x0018


	//----- nvinfo : EIATTR_PARAM_CBANK
	.align		4
        /*0058*/ 	.byte	0x04, 0x0a
        /*005a*/ 	.short	(.L_17 - .L_16)
	.align		4
.L_16:
        /*005c*/ 	.word	index@(.nv.constant0._Z15kernelMatVecMulPfS_S_)
        /*0060*/ 	.short	0x0380
        /*0062*/ 	.short	0x0018


	//----- nvinfo : EIATTR_SW_WAR
	.align		4
.L_17:
        /*0064*/ 	.byte	0x04, 0x36
        /*0066*/ 	.short	(.L_19 - .L_18)
.L_18:
        /*0068*/ 	.word	0x00000008
.L_19:


//--------------------- .nv.callgraph             --------------------------
	.section	.nv.callgraph,"",@"SHT_CUDA_CALLGRAPH"
	.align	4
	.sectionentsize	8
	.align		4
        /*0000*/ 	.word	0x00000000
	.align		4
        /*0004*/ 	.word	0xffffffff
	.align		4
        /*0008*/ 	.word	0x00000000
	.align		4
        /*000c*/ 	.word	0xfffffffe
	.align		4
        /*0010*/ 	.word	0x00000000
	.align		4
        /*0014*/ 	.word	0xfffffffd
	.align		4
        /*0018*/ 	.word	0x00000000
	.align		4
        /*001c*/ 	.word	0xfffffffc


//--------------------- .text._Z15kernelMatVecMulPfS_S_ --------------------------
	.section	.text._Z15kernelMatVecMulPfS_S_,"ax",@progbits
	.align	128
        .global         _Z15kernelMatVecMulPfS_S_
        .type           _Z15kernelMatVecMulPfS_S_,@function
        .size           _Z15kernelMatVecMulPfS_S_,(.L_x_1 - _Z15kernelMatVecMulPfS_S_)
        .other          _Z15kernelMatVecMulPfS_S_,@"STO_CUDA_ENTRY STV_DEFAULT"
_Z15kernelMatVecMulPfS_S_:
.text._Z15kernelMatVecMulPfS_S_:
[----:B------:R-:W-:Y:S01]  /*0000*/  LDC R1, c[0x0][0x37c] ;  /* 0x0000df00ff017b82 */ /* 0x000fe20000000800 */
[----:B------:R-:W0:Y:S01]  /*0010*/  S2R R11, SR_CTAID.X ;  /* 0x00000000000b7919 */ /* 0x000e220000002500 */
[----:B------:R-:W0:Y:S01]  /*0020*/  LDCU UR4, c[0x0][0x360] ;  /* 0x00006c00ff0477ac */ /* 0x000e220008000800 */
[----:B------:R-:W0:Y:S02]  /*0030*/  S2R R0, SR_TID.X ;  /* 0x0000000000007919 */ /* 0x000e240000002100 */
[----:B0-----:R-:W-:-:S05]  /*0040*/  IMAD R11, R11, UR4, R0 ;  /* 0x000000040b0b7c24 */ /* 0x001fca000f8e0200 */
[----:B------:R-:W-:-:S13]  /*0050*/  ISETP.GT.AND P0, PT, R11, 0x63, PT ;  /* 0x000000630b00780c */ /* 0x000fda0003f04270 */
[----:B------:R-:W-:Y:S05]  /*0060*/  @P0 EXIT ;  /* 0x000000000000094d */ /* 0x000fea0003800000 */
[----:B------:R-:W0:Y:S01]  /*0070*/  LDCU.64 UR4, c[0x0][0x380] ;  /* 0x00007000ff0477ac */ /* 0x000e220008000a00 */
[----:B------:R-:W1:Y:S01]  /*0080*/  LDC.64 R2, c[0x0][0x390] ;  /* 0x0000e400ff027b82 */ /* 0x000e620000000a00 */
[----:B------:R-:W-:Y:S01]  /*0090*/  IMAD R9, R11, 0x64, RZ ;  /* 0x000000640b097824 */ /* 0x000fe200078e02ff */
[----:B------:R-:W2:Y:S06]  /*00a0*/  LDCU.64 UR6, c[0x0][0x358] ;  /* 0x00006b00ff0677ac */ /* 0x000eac0008000a00 */
[----:B------:R-:W3:Y:S01]  /*00b0*/  LDC.64 R4, c[0x0][0x388] ;  /* 0x0000e200ff047b82 */ /* 0x000ee20000000a00 */
[----:B0-----:R-:W-:-:S04]  /*00c0*/  UIADD3 UR4, UP0, UPT, UR4, 0x8, URZ ;  /* 0x0000000804047890 */ /* 0x001fc8000ff1e0ff */
[----:B------:R-:W-:Y:S02]  /*00d0*/  UIADD3.X UR5, UPT, UPT, URZ, UR5, URZ, UP0, !UPT ;  /* 0x00000005ff057290 */ /* 0x000fe400087fe4ff */
[----:B------:R-:W-:Y:S01]  /*00e0*/  MOV R6, UR4 ;  /* 0x0000000400067c02 */ /* 0x000fe20008000f00 */
[----:B-1----:R-:W-:-:S03]  /*00f0*/  IMAD.WIDE R2, R11, 0x4, R2 ;  /* 0x000000040b027825 */ /* 0x002fc600078e0202 */
[----:B------:R-:W-:Y:S02]  /*0100*/  MOV R7, UR5 ;  /* 0x0000000500077c02 */ /* 0x000fe40008000f00 */
[----:B--2---:R-:W-:Y:S01]  /*0110*/  STG.E desc[UR6][R2.64], RZ ;  /* 0x000000ff02007986 */ /* 0x004fe2000c101906 */
[----:B------:R-:W-:-:S03]  /*0120*/  IMAD.WIDE R12, R9, 0x4, R6 ;  /* 0x00000004090c7825 */ /* 0x000fc600078e0206 */
[----:B---3--:R-:W2:Y:S04]  /*0130*/  LDG.E R11, desc[UR6][R4.64] ;  /* 0x00000006040b7981 */ /* 0x008ea8000c1e1900 */
[----:B------:R-:W2:Y:S02]  /*0140*/  LDG.E R0, desc[UR6][R12.64+-0x8] ;  /* 0xfffff8060c007981 */ /* 0x000ea4000c1e1900 */
[----:B--2---:R-:W-:-:S05]  /*0150*/  FFMA R11, R0, R11, RZ ;  /* 0x0000000b000b7223 */ /* 0x004fca00000000ff */
[----:B------:R0:W-:Y:S04]  /*0160*/  STG.E desc[UR6][R2.64], R11 ;  /* 0x0000000b02007986 */ /* 0x0001e8000c101906 */
[----:B------:R-:W2:Y:S04]  /*0170*/  LDG.E R0, desc[UR6][R12.64+-0x4] ;  /* 0xfffffc060c007981 */ /* 0x000ea8000c1e1900 */
[----:B------:R-:W2:Y:S02]  /*0180*/  LDG.E R8, desc[UR6][R4.64+0x4] ;  /* 0x0000040604087981 */ /* 0x000ea4000c1e1900 */
[----:B--2---:R-:W-:-:S05]  /*0190*/  FFMA R15, R0, R8, R11 ;  /* 0x00000008000f7223 */ /* 0x004fca000000000b */
[----:B------:R1:W-:Y:S04]  /*01a0*/  STG.E desc[UR6][R2.64], R15 ;  /* 0x0000000f02007986 */ /* 0x0003e8000c101906 */
[----:B------:R-:W2:Y:S04]  /*01b0*/  LDG.E R0, desc[UR6][R12.64] ;  /* 0x000000060c007981 */ /* 0x000ea8000c1e1900 */
[----:B------:R-:W2:Y:S02]  /*01c0*/  LDG.E R8, desc[UR6][R4.64+0x8] ;  /* 0x0000080604087981 */ /* 0x000ea4000c1e1900 */
[----:B--2---:R-:W-:-:S05]  /*01d0*/  FFMA R17, R0, R8, R15 ;  /* 0x0000000800117223 */ /* 0x004fca000000000f */
[----:B------:R2:W-:Y:S04]  /*01e0*/  STG.E desc[UR6][R2.64], R17 ;  /* 0x0000001102007986 */ /* 0x0005e8000c101906 */
[----:B------:R-:W3:Y:S04]  /*01f0*/  LDG.E R0, desc[UR6][R12.64+0x4] ;  /* 0x000004060c007981 */ /* 0x000ee8000c1e1900 */
[----:B------:R-:W3:Y:S01]  /*0200*/  LDG.E R8, desc[UR6][R4.64+0xc] ;  /* 0x00000c0604087981 */ /* 0x000ee2000c1e1900 */
[----:B0-----:R-:W-:-:S05]  /*0210*/  IADD3 R11, PT, PT, R9, 0x4, RZ ;  /* 0x00000004090b7810 */ /* 0x001fca0007ffe0ff */
[----:B------:R-:W-:-:S04]  /*0220*/  IMAD.WIDE R10, R11, 0x4, R6 ;  /* 0x000000040b0a7825 */ /* 0x000fc800078e0206 */
[----:B---3--:R-:W-:-:S05]  /*0230*/  FFMA R19, R0, R8, R17 ;  /* 0x0000000800137223 */ /* 0x008fca0000000011 */
[----:B------:R0:W-:Y:S04]  /*0240*/  STG.E desc[UR6][R2.64], R19 ;  /* 0x0000001302007986 */ /* 0x0001e8000c101906 */
[----:B------:R-:W1:Y:S04]  /*0250*/  LDG.E R8, desc[UR6][R4.64+0x10] ;  /* 0x0000100604087981 */ /* 0x000e68000c1e1900 */
[----:B------:R-:W1:Y:S02]  /*0260*/  LDG.E R0, desc[UR6][R10.64+-0x8] ;  /* 0xfffff8060a007981 */ /* 0x000e64000c1e1900 */
[----:B-1----:R-:W-:-:S05]  /*0270*/  FFMA R15, R0, R8, R19 ;  /* 0x00000008000f7223 */ /* 0x002fca0000000013 */
[----:B------:R1:W-:Y:S04]  /*0280*/  STG.E desc[UR6][R2.64], R15 ;  /* 0x0000000f02007986 */ /* 0x0003e8000c101906 */
[----:B------:R-:W2:Y:S04]  /*0290*/  LDG.E R0, desc[UR6][R10.64+-0x4] ;  /* 0xfffffc060a007981 */ /* 0x000ea8000c1e1900 */
[----:B------:R-:W2:Y:S02]  /*02a0*/  LDG.E R8, desc[UR6][R4.64+0x14] ;  /* 0x0000140604087981 */ /* 0x000ea4000c1e1900 */
[----:B--2---:R-:W-:-:S05]  /*02b0*/  FFMA R17, R0, R8, R15 ;  /* 0x0000000800117223 */ /* 0x004fca000000000f */
[----:B------:R2:W-:Y:S04]  /*02c0*/  STG.E desc[UR6][R2.64], R17 ;  /* 0x0000001102007986 */ /* 0x0005e8000c101906 */
[----:B------:R-:W0:Y:S04]  /*02d0*/  LDG.E R0, desc[UR6][R10.64] ;  /* 0x000000060a007981 */ /* 0x000e28000c1e1900 */
[----:B------:R-:W0:Y:S02]  /*02e0*/  LDG.E R8, desc[UR6][R4.64+0x18] ;  /* 0x0000180604087981 */ /* 0x000e24000c1e1900 */
[----:B0-----:R-:W-:-:S05]  /*02f0*/  FFMA R19, R0, R8, R17 ;  /* 0x0000000800137223 */ /* 0x001fca0000000011 */
[----:B------:R0:W-:Y:S04]  /*0300*/  STG.E desc[UR6][R2.64], R19 ;  /* 0x0000001302007986 */ /* 0x0001e8000c101906 */
[----:B------:R-:W1:Y:S04]  /*0310*/  LDG.E R0, desc[UR6][R10.64+0x4] ;  /* 0x000004060a007981 */ /* 0x000e68000c1e1900 */
[----:B------:R-:W1:Y:S01]  /*0320*/  LDG.E R8, desc[UR6][R4.64+0x1c] ;  /* 0x00001c0604087981 */ /* 0x000e62000c1e1900 */
[----:B------:R-:W-:-:S05]  /*0330*/  IADD3 R13, PT, PT, R9, 0x8, RZ ;  /* 0x00000008090d7810 */ /* 0x000fca0007ffe0ff */
[----:B------:R-:W-:-:S04]  /*0340*/  IMAD.WIDE R12, R13, 0x4, R6 ;  /* 0x000000040d0c7825 */ /* 0x000fc800078e0206 */
        /* <DEDUP_REMOVED lines=11> */
[----:B------:R-:W1:Y:S02]  /*0400*/  LDG.E R8, desc[UR6][R4.64+0x28] ;  /* 0x0000280604087981 */ /* 0x000e64000c1e1900 */
[----:B-1----:R-:W-:-:S05]  /*0410*/  FFMA R15, R0, R8, R19 ;  /* 0x00000008000f7223 */ /* 0x002fca0000000013 */
[----:B------:R1:W-:Y:S04]  /*0420*/  STG.E desc[UR6][R2.64], R15 ;  /* 0x0000000f02007986 */ /* 0x0003e8000c101906 */
[----:B------:R-:W2:Y:S04]  /*0430*/  LDG.E R0, desc[UR6][R12.64+0x4] ;  /* 0x000004060c007981 */ /* 0x000ea8000c1e1900 */
[----:B------:R-:W2:Y:S01]  /*0440*/  LDG.E R8, desc[UR6][R4.64+0x2c] ;  /* 0x00002c0604087981 */ /* 0x000ea2000c1e1900 */
[----:B------:R-:W-:-:S05]  /*0450*/  IADD3 R11, PT, PT, R9, 0xc, RZ ;  /* 0x0000000c090b7810 */ /* 0x000fca0007ffe0ff */
[----:B------:R-:W-:-:S04]  /*0460*/  IMAD.WIDE R10, R11, 0x4, R6 ;  /* 0x000000040b0a7825 */ /* 0x000fc800078e0206 */
        /* <DEDUP_REMOVED lines=15> */
[----:B------:R-:W0:Y:S01]  /*0560*/  LDG.E R8, desc[UR6][R4.64+0x3c] ;  /* 0x00003c0604087981 */ /* 0x000e22000c1e1900 */
[----:B------:R-:W-:-:S05]  /*0570*/  IADD3 R13, PT, PT, R9, 0x10, RZ ;  /* 0x00000010090d7810 */ /* 0x000fca0007ffe0ff */
[----:B------:R-:W-:-:S04]  /*0580*/  IMAD.WIDE R12, R13, 0x4, R6 ;  /* 0x000000040d0c7825 */ /* 0x000fc800078e0206 */
        /* <DEDUP_REMOVED lines=337> */
[----:B------:R-:W-:Y:S04]  /*1aa0*/  STG.E desc[UR6][R2.64], R19 ;  /* 0x0000001302007986 */ /* 0x000fe8000c101906 */
        /* <DEDUP_REMOVED lines=23> */
[----:B------:R-:W-:Y:S04]  /*1c20*/  STG.E desc[UR6][R2.64], R17 ;  /* 0x0000001102007986 */ /* 0x000fe8000c101906 */
[----:B------:R-:W3:Y:S04]  /*1c30*/  LDG.E R0, desc[UR6][R6.64+-0x8] ;  /* 0xfffff80606007981 */ /* 0x000ee8000c1e1900 */
[----:B------:R-:W3:Y:S02]  /*1c40*/  LDG.E R9, desc[UR6][R4.64+0x180] ;  /* 0x0001800604097981 */ /* 0x000ee4000c1e1900 */
[----:B---3--:R-:W-:-:S05]  /*1c50*/  FFMA R9, R0, R9, R17 ;  /* 0x0000000900097223 */ /* 0x008fca0000000011 */
[----:B------:R0:W-:Y:S04]  /*1c60*/  STG.E desc[UR6][R2.64], R9 ;  /* 0x0000000902007986 */ /* 0x0001e8000c101906 */
[----:B------:R-:W3:Y:S04]  /*1c70*/  LDG.E R0, desc[UR6][R6.64+-0x4] ;  /* 0xfffffc0606007981 */ /* 0x000ee8000c1e1900 */
[----:B------:R-:W3:Y:S02]  /*1c80*/  LDG.E R8, desc[UR6][R4.64+0x184] ;  /* 0x0001840604087981 */ /* 0x000ee4000c1e1900 */
[----:B---3--:R-:W-:-:S05]  /*1c90*/  FFMA R11, R0, R8, R9 ;  /* 0x00000008000b7223 */ /* 0x008fca0000000009 */
[----:B------:R-:W-:Y:S04]  /*1ca0*/  STG.E desc[UR6][R2.64], R11 ;  /* 0x0000000b02007986 */ /* 0x000fe8000c101906 */
[----:B------:R-:W2:Y:S04]  /*1cb0*/  LDG.E R0, desc[UR6][R6.64] ;  /* 0x0000000606007981 */ /* 0x000ea8000c1e1900 */
[----:B------:R-:W2:Y:S02]  /*1cc0*/  LDG.E R8, desc[UR6][R4.64+0x188] ;  /* 0x0001880604087981 */ /* 0x000ea4000c1e1900 */
[----:B--2---:R-:W-:-:S05]  /*1cd0*/  FFMA R13, R0, R8, R11 ;  /* 0x00000008000d7223 */ /* 0x004fca000000000b */
[----:B------:R-:W-:Y:S04]  /*1ce0*/  STG.E desc[UR6][R2.64], R13 ;  /* 0x0000000d02007986 */ /* 0x000fe8000c101906 */
[----:B------:R-:W0:Y:S04]  /*1cf0*/  LDG.E R0, desc[UR6][R6.64+0x4] ;  /* 0x0000040606007981 */ /* 0x000e28000c1e1900 */
[----:B------:R-:W0:Y:S02]  /*1d00*/  LDG.E R8, desc[UR6][R4.64+0x18c] ;  /* 0x00018c0604087981 */ /* 0x000e24000c1e1900 */
[----:B0-----:R-:W-:-:S05]  /*1d10*/  FFMA R9, R0, R8, R13 ;  /* 0x0000000800097223 */ /* 0x001fca000000000d */
[----:B------:R-:W-:Y:S01]  /*1d20*/  STG.E desc[UR6][R2.64], R9 ;  /* 0x0000000902007986 */ /* 0x000fe2000c101906 */
[----:B------:R-:W-:Y:S05]  /*1d30*/  EXIT ;  /* 0x000000000000794d */ /* 0x000fea0003800000 */
.L_x_0:
[----:B------:R-:W-:-:S00]  /*1d40*/  BRA `(.L_x_0) ;  /* 0xfffffffc00fc7947 */ /* 0x000fc0000383ffff */
[----:B------:R-:W-:-:S00]  /*1d50*/  NOP ;  /* 0x0000000000007918 */ /* 0x000fc00000000000 */
        /* <DEDUP_REMOVED lines=10> */
.L_x_1:


//--------------------- .nv.shared.reserved.0     --------------------------
	.section	.nv.shared.reserved.0,"aw",@nobits
	.weak		__nv_reservedSMEM_offset_0_alias
	.size		__nv_reservedSMEM_offset_0_alias, 0, 64
	.other		__nv_reservedSMEM_offset_0_alias,@"STO_CUDA_RESERVED_SHARED STV_DEFAULT"
__nv_reservedSMEM_offset_0_alias:
	.zero		0
	.zero		64


//--------------------- .nv.constant0._Z15kernelMatVecMulPfS_S_ --------------------------
	.section	.nv.constant0._Z15kernelMatVecMulPfS_S_,"a",@progbits
	.sectionflags	@""
	.align	4
.nv.constant0._Z15kernelMatVecMulPfS_S_:
	.zero		920


//--------------------- SYMBOLS --------------------------

	.type		.nv.reservedSmem.offset0,@object
	.size		.nv.reservedSmem.offset0,0x4
